	.headerflags	@"EF_CUDA_TEXMODE_UNIFIED EF_CUDA_64BIT_ADDRESS EF_CUDA_ACCELERATORS EF_CUDA_SM90 EF_CUDA_VIRTUAL_SM(EF_CUDA_SM90)"
	.elftype	@"ET_EXEC"


//--------------------- .nv.info                  --------------------------
	.section	.nv.info,"",@"SHT_CUDA_INFO"
	.align	4


	//----- nvinfo : EIATTR_REGCOUNT
	.align		4
        /*0000*/ 	.byte	0x04, 0x2f
        /*0002*/ 	.short	(.L_1 - .L_0)
	.align		4
.L_0:
        /*0004*/ 	.word	index@(triton_poi_fused_convolution_max_pool2d_with_indices_relu_threshold_backward_0)
        /*0008*/ 	.word	0x00000010


	//----- nvinfo : EIATTR_MIN_STACK_SIZE
	.align		4
.L_1:
        /*000c*/ 	.byte	0x04, 0x12
        /*000e*/ 	.short	(.L_3 - .L_2)
	.align		4
.L_2:
        /*0010*/ 	.word	index@(triton_poi_fused_convolution_max_pool2d_with_indices_relu_threshold_backward_0)
        /*0014*/ 	.word	0x00000000


	//----- nvinfo : EIATTR_FRAME_SIZE
	.align		4
.L_3:
        /*0018*/ 	.byte	0x04, 0x11
        /*001a*/ 	.short	(.L_5 - .L_4)
	.align		4
.L_4:
        /*001c*/ 	.word	index@(triton_poi_fused_convolution_max_pool2d_with_indices_relu_threshold_backward_0)
        /*0020*/ 	.word	0x00000000


	//----- nvinfo : EIATTR_MIN_STACK_SIZE
	.align		4
.L_5:
        /*0024*/ 	.byte	0x04, 0x12
        /*0026*/ 	.short	(.L_7 - .L_6)
	.align		4
.L_6:
        /*0028*/ 	.word	index@(triton_poi_fused_convolution_max_pool2d_with_indices_relu_threshold_backward_0)
        /*002c*/ 	.word	0x00000000
.L_7:


//--------------------- .nv.info.triton_poi_fused_convolution_max_pool2d_with_indices_relu_threshold_backward_0 --------------------------
	.section	.nv.info.triton_poi_fused_convolution_max_pool2d_with_indices_relu_threshold_backward_0,"",@"SHT_CUDA_INFO"
	.sectionflags	@""
	.align	4


	//----- nvinfo : EIATTR_CUDA_API_VERSION
	.align		4
        /*0000*/ 	.byte	0x04, 0x37
        /*0002*/ 	.short	(.L_9 - .L_8)
.L_8:
        /*0004*/ 	.word	0x0000007c


	//----- nvinfo : EIATTR_KPARAM_INFO
	.align		4
.L_9:
        /*0008*/ 	.byte	0x04, 0x17
        /*000a*/ 	.short	(.L_11 - .L_10)
.L_10:
        /*000c*/ 	.word	0x00000000
        /*0010*/ 	.short	0x0005
        /*0012*/ 	.short	0x0028
        /*0014*/ 	.byte	0x00, 0xf0, 0x11, 0x00


	//----- nvinfo : EIATTR_KPARAM_INFO
	.align		4
.L_11:
        /*0018*/ 	.byte	0x04, 0x17
        /*001a*/ 	.short	(.L_13 - .L_12)
.L_12:
        /*001c*/ 	.word	0x00000000
        /*0020*/ 	.short	0x0004
        /*0022*/ 	.short	0x0020
        /*0024*/ 	.byte	0x00, 0xf4, 0x21, 0x00


	//----- nvinfo : EIATTR_KPARAM_INFO
	.align		4
.L_13:
        /*0028*/ 	.byte	0x04, 0x17
        /*002a*/ 	.short	(.L_15 - .L_14)
.L_14:
        /*002c*/ 	.word	0x00000000
        /*0030*/ 	.short	0x0003
        /*0032*/ 	.short	0x0018
        /*0034*/ 	.byte	0x00, 0xf4, 0x21, 0x00


	//----- nvinfo : EIATTR_KPARAM_INFO
	.align		4
.L_15:
        /*0038*/ 	.byte	0x04, 0x17
        /*003a*/ 	.short	(.L_17 - .L_16)
.L_16:
        /*003c*/ 	.word	0x00000000
        /*0040*/ 	.short	0x0002
        /*0042*/ 	.short	0x0010
        /*0044*/ 	.byte	0x00, 0xf4, 0x21, 0x00


	//----- nvinfo : EIATTR_KPARAM_INFO
	.align		4
.L_17:
        /*0048*/ 	.byte	0x04, 0x17
        /*004a*/ 	.short	(.L_19 - .L_18)
.L_18:
        /*004c*/ 	.word	0x00000000
        /*0050*/ 	.short	0x0001
        /*0052*/ 	.short	0x0008
        /*0054*/ 	.byte	0x00, 0xf4, 0x21, 0x00


	//----- nvinfo : EIATTR_KPARAM_INFO
	.align		4
.L_19:
        /*0058*/ 	.byte	0x04, 0x17
        /*005a*/ 	.short	(.L_21 - .L_20)
.L_20:
        /*005c*/ 	.word	0x00000000
        /*0060*/ 	.short	0x0000
        /*0062*/ 	.short	0x0000
        /*0064*/ 	.byte	0x00, 0xf4, 0x21, 0x00


	//----- nvinfo : EIATTR_SPARSE_MMA_MASK
	.align		4
.L_21:
        /*0068*/ 	.byte	0x03, 0x50
        /*006a*/ 	.short	0x0000


	//----- nvinfo : EIATTR_MAXREG_COUNT
	.align		4
        /*006c*/ 	.byte	0x03, 0x1b
        /*006e*/ 	.short	0x00ff


	//----- nvinfo : EIATTR_EXIT_INSTR_OFFSETS
	.align		4
        /*0070*/ 	.byte	0x04, 0x1c
        /*0072*/ 	.short	(.L_23 - .L_22)


	//   ....[0]....
.L_22:
        /*0074*/ 	.word	0x00000250


	//   ....[1]....
        /*0078*/ 	.word	0x00000270


	//----- nvinfo : EIATTR_REQNTID
	.align		4
.L_23:
        /*007c*/ 	.byte	0x04, 0x10
        /*007e*/ 	.short	(.L_25 - .L_24)
.L_24:
        /*0080*/ 	.word	0x00000080
        /*0084*/ 	.word	0x00000001
        /*0088*/ 	.word	0x00000001


	//----- nvinfo : EIATTR_CBANK_PARAM_SIZE
	.align		4
.L_25:
        /*008c*/ 	.byte	0x03, 0x19
        /*008e*/ 	.short	0x002c


	//----- nvinfo : EIATTR_PARAM_CBANK
	.align		4
        /*0090*/ 	.byte	0x04, 0x0a
        /*0092*/ 	.short	(.L_27 - .L_26)
	.align		4
.L_26:
        /*0094*/ 	.word	index@(.nv.constant0.triton_poi_fused_convolution_max_pool2d_with_indices_relu_threshold_backward_0)
        /*0098*/ 	.short	0x0210
        /*009a*/ 	.short	0x002c


	//----- nvinfo : EIATTR_SW_WAR
	.align		4
.L_27:
        /*009c*/ 	.byte	0x04, 0x36
        /*009e*/ 	.short	(.L_29 - .L_28)
.L_28:
        /*00a0*/ 	.word	0x00000008
.L_29:


//--------------------- .nv.callgraph             --------------------------
	.section	.nv.callgraph,"",@"SHT_CUDA_CALLGRAPH"
	.align	4
	.sectionentsize	8
	.align		4
        /*0000*/ 	.word	0x00000000
	.align		4
        /*0004*/ 	.word	0xffffffff
	.align		4
        /*0008*/ 	.word	0x00000000
	.align		4
        /*000c*/ 	.word	0xfffffffe
	.align		4
        /*0010*/ 	.word	0x00000000
	.align		4
        /*0014*/ 	.word	0xfffffffd
	.align		4
        /*0018*/ 	.word	0x00000000
	.align		4
        /*001c*/ 	.word	0xfffffffc


//--------------------- .text.triton_poi_fused_convolution_max_pool2d_with_indices_relu_threshold_backward_0 --------------------------
	.section	.text.triton_poi_fused_convolution_max_pool2d_with_indices_relu_threshold_backward_0,"ax",@progbits
	.align	128
        .global         triton_poi_fused_convolution_max_pool2d_with_indices_relu_threshold_backward_0
        .type           triton_poi_fused_convolution_max_pool2d_with_indices_relu_threshold_backward_0,@function
        .size           triton_poi_fused_convolution_max_pool2d_with_indices_relu_threshold_backward_0,(.L_x_1 - triton_poi_fused_convolution_max_pool2d_with_indices_relu_threshold_backward_0)
        .other          triton_poi_fused_convolution_max_pool2d_with_indices_relu_threshold_backward_0,@"STO_CUDA_ENTRY STV_DEFAULT"
triton_poi_fused_convolution_max_pool2d_with_indices_relu_threshold_backward_0:
.text.triton_poi_fused_convolution_max_pool2d_with_indices_relu_threshold_backward_0:
[----:B------:R-:W0:Y:S02]  /*0000*/  LDC R1, c[0x0][0x28] ;  /* 0x00000a00ff017b82 */ /* 0x000e240000000800 */
[----:B------:R-:W1:Y:S01]  /*0010*/  S2R R0, SR_TID.X ;  /* 0x0000000000007919 */ /* 0x000e620000002100 */
[----:B------:R-:W2:Y:S01]  /*0020*/  LDC.64 R2, c[0x0][0x210] ;  /* 0x00008400ff027b82 */ /* 0x000ea20000000a00 */
[----:B------:R-:W-:Y:S01]  /*0030*/  CS2R R6, SRZ ;  /* 0x0000000000067805 */ /* 0x000fe2000001ff00 */
[----:B------:R-:W-:Y:S01]  /*0040*/  ULDC.64 UR4, c[0x0][0x208] ;  /* 0x0000820000047ab9 */ /* 0x000fe20000000a00 */
[----:B------:R-:W3:Y:S01]  /*0050*/  S2R R11, SR_CTAID.X ;  /* 0x00000000000b7919 */ /* 0x000ee20000002500 */
[----:B------:R-:W-:-:S04]  /*0060*/  ULDC.64 UR6, c[0x0][0x220] ;  /* 0x0000880000067ab9 */ /* 0x000fc80000000a00 */
[----:B------:R-:W4:Y:S08]  /*0070*/  LDC.64 R4, c[0x0][0x218] ;  /* 0x00008600ff047b82 */ /* 0x000f300000000a00 */
[----:B------:R-:W5:Y:S01]  /*0080*/  LDC.64 R8, c[0x0][0x228] ;  /* 0x00008a00ff087b82 */ /* 0x000f620000000a00 */
[----:B-1----:R-:W-:Y:S01]  /*0090*/  IMAD.SHL.U32 R0, R0, 0x2, RZ ;  /* 0x0000000200007824 */ /* 0x002fe200078e00ff */
[----:B----4-:R-:W4:Y:S04]  /*00a0*/  LDG.E R4, desc[UR4][R4.64] ;  /* 0x0000000404047981 */ /* 0x010f28000c1e1900 */
[----:B------:R-:W-:-:S05]  /*00b0*/  LOP3.LUT R0, R0, 0xfe, RZ, 0xc0, !PT ;  /* 0x000000fe00007812 */ /* 0x000fca00078ec0ff */
[----:B---3--:R-:W-:-:S04]  /*00c0*/  IMAD R11, R11, 0x100, R0 ;  /* 0x000001000b0b7824 */ /* 0x008fc800078e0200 */
[C---:B--2---:R-:W-:Y:S01]  /*00d0*/  IMAD.WIDE R2, R11.reuse, 0x4, R2 ;  /* 0x000000040b027825 */ /* 0x044fe200078e0202 */
[----:B------:R-:W-:-:S13]  /*00e0*/  ISETP.GE.AND P0, PT, R11, 0x100, PT ;  /* 0x000001000b00780c */ /* 0x000fda0003f06270 */
[----:B------:R-:W4:Y:S01]  /*00f0*/  @!P0 LDG.E.64 R6, desc[UR4][R2.64] ;  /* 0x0000000402068981 */ /* 0x000f22000c1e1b00 */
[----:B------:R-:W-:Y:S02]  /*0100*/  SHF.R.S32.HI R10, RZ, 0x1f, R11 ;  /* 0x0000001fff0a7819 */ /* 0x000fe4000001140b */
[C---:B----4-:R-:W-:Y:S01]  /*0110*/  FSETP.GEU.AND P1, PT, R4.reuse, -R7, PT ;  /* 0x800000070400720b */ /* 0x050fe20003f2e000 */
[C---:B------:R-:W-:Y:S01]  /*0120*/  FADD R7, R4.reuse, R7 ;  /* 0x0000000704077221 */ /* 0x040fe20000000000 */
[C---:B------:R-:W-:Y:S01]  /*0130*/  FADD R0, R4.reuse, R6 ;  /* 0x0000000604007221 */ /* 0x040fe20000000000 */
[----:B------:R-:W-:-:S03]  /*0140*/  FSETP.GEU.AND P2, PT, R4, -R6, PT ;  /* 0x800000060400720b */ /* 0x000fc60003f4e000 */
[----:B------:R-:W-:Y:S02]  /*0150*/  FSEL R13, R7, RZ, P1 ;  /* 0x000000ff070d7208 */ /* 0x000fe40000800000 */
[----:B------:R-:W-:Y:S02]  /*0160*/  FSEL R12, R0, RZ, P2 ;  /* 0x000000ff000c7208 */ /* 0x000fe40001000000 */
[----:B------:R-:W-:Y:S02]  /*0170*/  IADD3 R6, P3, R11, UR6, RZ ;  /* 0x000000060b067c10 */ /* 0x000fe4000ff7e0ff */
[----:B------:R-:W-:Y:S02]  /*0180*/  FSETP.GTU.AND P2, PT, R12, RZ, PT ;  /* 0x000000ff0c00720b */ /* 0x000fe40003f4c000 */
[----:B------:R-:W-:Y:S01]  /*0190*/  FSETP.GTU.AND P1, PT, R13, RZ, PT ;  /* 0x000000ff0d00720b */ /* 0x000fe20003f2c000 */
[----:B-----5:R-:W-:Y:S01]  /*01a0*/  IMAD.WIDE R4, R11, 0x4, R8 ;  /* 0x000000040b047825 */ /* 0x020fe200078e0208 */
[----:B------:R-:W-:Y:S01]  /*01b0*/  IADD3.X R7, R10, UR7, RZ, P3, !PT ;  /* 0x000000070a077c10 */ /* 0x000fe20009ffe4ff */
[----:B------:R-:W-:Y:S01]  /*01c0*/  ULDC.64 UR6, c[0x0][0x230] ;  /* 0x00008c0000067ab9 */ /* 0x000fe20000000a00 */
[----:B------:R-:W-:-:S02]  /*01d0*/  SEL R0, RZ, 0x1, P2 ;  /* 0x00000001ff007807 */ /* 0x000fc40001000000 */
[----:B------:R-:W-:Y:S02]  /*01e0*/  SEL R9, RZ, 0x100, P1 ;  /* 0x00000100ff097807 */ /* 0x000fe40000800000 */
[----:B------:R-:W-:Y:S01]  /*01f0*/  IADD3 R8, P1, R11, UR6, RZ ;  /* 0x000000060b087c10 */ /* 0x000fe2000ff3e0ff */
[----:B------:R1:W-:Y:S02]  /*0200*/  @!P0 STG.E.64 desc[UR4][R2.64], R12 ;  /* 0x0000000c02008986 */ /* 0x0003e4000c101b04 */
[----:B------:R-:W-:Y:S01]  /*0210*/  IMAD.IADD R11, R0, 0x1, R9 ;  /* 0x00000001000b7824 */ /* 0x000fe200078e0209 */
[----:B------:R-:W-:Y:S01]  /*0220*/  IADD3.X R9, R10, UR7, RZ, P1, !PT ;  /* 0x000000070a097c10 */ /* 0x000fe20008ffe4ff */
[----:B------:R1:W-:Y:S04]  /*0230*/  @!P0 STG.E.U16 desc[UR4][R6.64], RZ ;  /* 0x000000ff06008986 */ /* 0x0003e8000c101504 */
[----:B------:R1:W-:Y:S01]  /*0240*/  @!P0 STG.E.64 desc[UR4][R4.64], R12 ;  /* 0x0000000c04008986 */ /* 0x0003e2000c101b04 */
[----:B------:R-:W-:Y:S05]  /*0250*/  @P0 EXIT ;  /* 0x000000000000094d */ /* 0x000fea0003800000 */
[----:B------:R-:W-:Y:S01]  /*0260*/  STG.E.U16 desc[UR4][R8.64], R11 ;  /* 0x0000000b08007986 */ /* 0x000fe2000c101504 */
[----:B------:R-:W-:Y:S05]  /*0270*/  EXIT ;  /* 0x000000000000794d */ /* 0x000fea0003800000 */
.L_x_0:
[----:B------:R-:W-:-:S00]  /*0280*/  BRA `(.L_x_0) ;  /* 0xfffffffc00fc7947 */ /* 0x000fc0000383ffff */
[----:B------:R-:W-:-:S00]  /*0290*/  NOP ;  /* 0x0000000000007918 */ /* 0x000fc00000000000 */
        /* <DEDUP_REMOVED lines=14> */
.L_x_1:


//--------------------- .nv.constant0.triton_poi_fused_convolution_max_pool2d_with_indices_relu_threshold_backward_0 --------------------------
	.section	.nv.constant0.triton_poi_fused_convolution_max_pool2d_with_indices_relu_threshold_backward_0,"a",@progbits
	.sectionflags	@""
	.align	4
.nv.constant0.triton_poi_fused_convolution_max_pool2d_with_indices_relu_threshold_backward_0:
	.zero		572
